//
// Generated by NVIDIA NVVM Compiler
//
// Compiler Build ID: CL-36424714
// Cuda compilation tools, release 13.0, V13.0.88
// Based on NVVM 20.0.0
//

.version 9.0
.target sm_100
.address_size 64

	// .globl	_ZN3cub18CUB_300001_SM_10006detail11EmptyKernelIvEEvv
.global .align 1 .b8 _ZN34_INTERNAL_56a592f6_4_k_cu_6bd17c3b4cuda3std3__45__cpo5beginE[1];
.global .align 1 .b8 _ZN34_INTERNAL_56a592f6_4_k_cu_6bd17c3b4cuda3std3__45__cpo3endE[1];
.global .align 1 .b8 _ZN34_INTERNAL_56a592f6_4_k_cu_6bd17c3b4cuda3std3__45__cpo6cbeginE[1];
.global .align 1 .b8 _ZN34_INTERNAL_56a592f6_4_k_cu_6bd17c3b4cuda3std3__45__cpo4cendE[1];
.global .align 1 .b8 _ZN34_INTERNAL_56a592f6_4_k_cu_6bd17c3b4cuda3std3__45__cpo6rbeginE[1];
.global .align 1 .b8 _ZN34_INTERNAL_56a592f6_4_k_cu_6bd17c3b4cuda3std3__45__cpo4rendE[1];
.global .align 1 .b8 _ZN34_INTERNAL_56a592f6_4_k_cu_6bd17c3b4cuda3std3__45__cpo7crbeginE[1];
.global .align 1 .b8 _ZN34_INTERNAL_56a592f6_4_k_cu_6bd17c3b4cuda3std3__45__cpo5crendE[1];
.global .align 1 .b8 _ZN34_INTERNAL_56a592f6_4_k_cu_6bd17c3b4cuda3std3__436_GLOBAL__N__56a592f6_4_k_cu_6bd17c3b6ignoreE[1];
.global .align 1 .b8 _ZN34_INTERNAL_56a592f6_4_k_cu_6bd17c3b4cuda3std3__419piecewise_constructE[1];
.global .align 1 .b8 _ZN34_INTERNAL_56a592f6_4_k_cu_6bd17c3b4cuda3std3__48in_placeE[1];
.global .align 1 .b8 _ZN34_INTERNAL_56a592f6_4_k_cu_6bd17c3b4cuda3std3__420unreachable_sentinelE[1];
.global .align 1 .b8 _ZN34_INTERNAL_56a592f6_4_k_cu_6bd17c3b4cuda3std3__47nulloptE[1];
.global .align 1 .b8 _ZN34_INTERNAL_56a592f6_4_k_cu_6bd17c3b4cuda3std3__48unexpectE[1];
.global .align 1 .b8 _ZN34_INTERNAL_56a592f6_4_k_cu_6bd17c3b4cuda3std6ranges3__45__cpo4swapE[1];
.global .align 1 .b8 _ZN34_INTERNAL_56a592f6_4_k_cu_6bd17c3b4cuda3std6ranges3__45__cpo9iter_moveE[1];
.global .align 1 .b8 _ZN34_INTERNAL_56a592f6_4_k_cu_6bd17c3b4cuda3std6ranges3__45__cpo5beginE[1];
.global .align 1 .b8 _ZN34_INTERNAL_56a592f6_4_k_cu_6bd17c3b4cuda3std6ranges3__45__cpo3endE[1];
.global .align 1 .b8 _ZN34_INTERNAL_56a592f6_4_k_cu_6bd17c3b4cuda3std6ranges3__45__cpo6cbeginE[1];
.global .align 1 .b8 _ZN34_INTERNAL_56a592f6_4_k_cu_6bd17c3b4cuda3std6ranges3__45__cpo4cendE[1];
.global .align 1 .b8 _ZN34_INTERNAL_56a592f6_4_k_cu_6bd17c3b4cuda3std6ranges3__45__cpo7advanceE[1];
.global .align 1 .b8 _ZN34_INTERNAL_56a592f6_4_k_cu_6bd17c3b4cuda3std6ranges3__45__cpo9iter_swapE[1];
.global .align 1 .b8 _ZN34_INTERNAL_56a592f6_4_k_cu_6bd17c3b4cuda3std6ranges3__45__cpo4nextE[1];
.global .align 1 .b8 _ZN34_INTERNAL_56a592f6_4_k_cu_6bd17c3b4cuda3std6ranges3__45__cpo4prevE[1];
.global .align 1 .b8 _ZN34_INTERNAL_56a592f6_4_k_cu_6bd17c3b4cuda3std6ranges3__45__cpo4dataE[1];
.global .align 1 .b8 _ZN34_INTERNAL_56a592f6_4_k_cu_6bd17c3b4cuda3std6ranges3__45__cpo5cdataE[1];
.global .align 1 .b8 _ZN34_INTERNAL_56a592f6_4_k_cu_6bd17c3b4cuda3std6ranges3__45__cpo4sizeE[1];
.global .align 1 .b8 _ZN34_INTERNAL_56a592f6_4_k_cu_6bd17c3b4cuda3std6ranges3__45__cpo5ssizeE[1];
.global .align 1 .b8 _ZN34_INTERNAL_56a592f6_4_k_cu_6bd17c3b4cuda3std6ranges3__45__cpo8distanceE[1];
.global .align 1 .b8 _ZN34_INTERNAL_56a592f6_4_k_cu_6bd17c3b6thrust24THRUST_300001_SM_1000_NS6system6detail10sequential3seqE[1];
.global .align 1 .b8 _ZN34_INTERNAL_56a592f6_4_k_cu_6bd17c3b6thrust24THRUST_300001_SM_1000_NS12placeholders2_1E[1];
.global .align 1 .b8 _ZN34_INTERNAL_56a592f6_4_k_cu_6bd17c3b6thrust24THRUST_300001_SM_1000_NS12placeholders2_2E[1];
.global .align 1 .b8 _ZN34_INTERNAL_56a592f6_4_k_cu_6bd17c3b6thrust24THRUST_300001_SM_1000_NS12placeholders2_3E[1];
.global .align 1 .b8 _ZN34_INTERNAL_56a592f6_4_k_cu_6bd17c3b6thrust24THRUST_300001_SM_1000_NS12placeholders2_4E[1];
.global .align 1 .b8 _ZN34_INTERNAL_56a592f6_4_k_cu_6bd17c3b6thrust24THRUST_300001_SM_1000_NS12placeholders2_5E[1];
.global .align 1 .b8 _ZN34_INTERNAL_56a592f6_4_k_cu_6bd17c3b6thrust24THRUST_300001_SM_1000_NS12placeholders2_6E[1];
.global .align 1 .b8 _ZN34_INTERNAL_56a592f6_4_k_cu_6bd17c3b6thrust24THRUST_300001_SM_1000_NS12placeholders2_7E[1];
.global .align 1 .b8 _ZN34_INTERNAL_56a592f6_4_k_cu_6bd17c3b6thrust24THRUST_300001_SM_1000_NS12placeholders2_8E[1];
.global .align 1 .b8 _ZN34_INTERNAL_56a592f6_4_k_cu_6bd17c3b6thrust24THRUST_300001_SM_1000_NS12placeholders2_9E[1];
.global .align 1 .b8 _ZN34_INTERNAL_56a592f6_4_k_cu_6bd17c3b6thrust24THRUST_300001_SM_1000_NS12placeholders3_10E[1];

.visible .entry _ZN3cub18CUB_300001_SM_10006detail11EmptyKernelIvEEvv()
{


	ret;

}


// ===== COMPILED SASS (sm_100) =====

	.target	sm_100

	.elftype	@"ET_EXEC"


//--------------------- .note.nv.tkinfo           --------------------------
	.section	.note.nv.tkinfo,"",@"SHT_NOTE"
	.sectionflags	@"SHF_NOTE_NV_TKINFO"
	.tkinfo
        /*0018*/ 	.word	0x00000002
        /*0030*/ 	.string	""
        /*0030*/ 	.string	"ptxas"
        /*0030*/ 	.string	"Cuda compilation tools, release 13.0, V13.0.88"
        /*0030*/ 	.string	"Build cuda_13.0.r13.0/compiler.36424714_0"
        /*0030*/ 	.string	"-arch sm_100 -m 64 "



//--------------------- .note.nv.cuinfo           --------------------------
	.section	.note.nv.cuinfo,"",@"SHT_NOTE"
	.sectionflags	@"SHF_NOTE_NV_CUINFO"
        /*0018*/ 	.short	0x0002
        /*001a*/ 	.short	0x0064
        /*001c*/ 	.short	0x0082
	.zero		2


//--------------------- .nv.info                  --------------------------
	.section	.nv.info,"",@"SHT_CUDA_INFO"
	.align	4


	//----- nvinfo : EIATTR_REGCOUNT
	.align		4
        /*0000*/ 	.byte	0x04, 0x2f
        /*0002*/ 	.short	(.L_41 - .L_40)
	.align		4
.L_40:
        /*0004*/ 	.word	index@(_ZN3cub18CUB_300001_SM_10006detail11EmptyKernelIvEEvv)
        /*0008*/ 	.word	0x00000004


	//----- nvinfo : EIATTR_FRAME_SIZE
	.align		4
.L_41:
        /*000c*/ 	.byte	0x04, 0x11
        /*000e*/ 	.short	(.L_43 - .L_42)
	.align		4
.L_42:
        /*0010*/ 	.word	index@(_ZN3cub18CUB_300001_SM_10006detail11EmptyKernelIvEEvv)
        /*0014*/ 	.word	0x00000000


	//----- nvinfo : EIATTR_MIN_STACK_SIZE
	.align		4
.L_43:
        /*0018*/ 	.byte	0x04, 0x12
        /*001a*/ 	.short	(.L_45 - .L_44)
	.align		4
.L_44:
        /*001c*/ 	.word	index@(_ZN3cub18CUB_300001_SM_10006detail11EmptyKernelIvEEvv)
        /*0020*/ 	.word	0x00000000
.L_45:


//--------------------- .nv.compat                --------------------------
	.section	.nv.compat,"",@"SHT_CUDA_COMPAT_INFO"
	.align	4
        /*0000*/ 	.byte	0x02, 0x09, 0x00, 0x00, 0x02, 0x02, 0x01, 0x00, 0x02, 0x05, 0x05, 0x00, 0x03, 0x07, 0x01, 0x01
        /*0010*/ 	.byte	0x02, 0x03, 0x00, 0x00, 0x02, 0x06, 0x01, 0x00, 0x04, 0x0b, 0x08, 0x00, 0x09, 0x00, 0x00, 0x00
        /*0020*/ 	.byte	0x00, 0x00, 0x00, 0x00


//--------------------- .nv.info._ZN3cub18CUB_300001_SM_10006detail11EmptyKernelIvEEvv --------------------------
	.section	.nv.info._ZN3cub18CUB_300001_SM_10006detail11EmptyKernelIvEEvv,"",@"SHT_CUDA_INFO"
	.sectionflags	@""
	.align	4


	//----- nvinfo : EIATTR_CUDA_API_VERSION
	.align		4
        /*0000*/ 	.byte	0x04, 0x37
        /*0002*/ 	.short	(.L_47 - .L_46)
.L_46:
        /*0004*/ 	.word	0x00000082


	//----- nvinfo : EIATTR_SPARSE_MMA_MASK
	.align		4
.L_47:
        /*0008*/ 	.byte	0x03, 0x50
        /*000a*/ 	.short	0x0000


	//----- nvinfo : EIATTR_MAXREG_COUNT
	.align		4
        /*000c*/ 	.byte	0x03, 0x1b
        /*000e*/ 	.short	0x00ff


	//----- nvinfo : EIATTR_MERCURY_ISA_VERSION
	.align		4
        /*0010*/ 	.byte	0x03, 0x5f
        /*0012*/ 	.short	0x0101


	//----- nvinfo : EIATTR_VRC_CTA_INIT_COUNT
	.align		4
        /*0014*/ 	.byte	0x02, 0x4a
	.zero		1
	.zero		1


	//----- nvinfo : EIATTR_EXIT_INSTR_OFFSETS
	.align		4
        /*0018*/ 	.byte	0x04, 0x1c
        /*001a*/ 	.short	(.L_49 - .L_48)


	//   ....[0]....
.L_48:
        /*001c*/ 	.word	0x00000010


	//----- nvinfo : EIATTR_SW_WAR
	.align		4
.L_49:
        /*0020*/ 	.byte	0x04, 0x36
        /*0022*/ 	.short	(.L_51 - .L_50)
.L_50:
        /*0024*/ 	.word	0x00000008
.L_51:


//--------------------- .nv.callgraph             --------------------------
	.section	.nv.callgraph,"",@"SHT_CUDA_CALLGRAPH"
	.align	4
	.sectionentsize	8
	.align		4
        /*0000*/ 	.word	0x00000000
	.align		4
        /*0004*/ 	.word	0xffffffff
	.align		4
        /*0008*/ 	.word	0x00000000
	.align		4
        /*000c*/ 	.word	0xfffffffe
	.align		4
        /*0010*/ 	.word	0x00000000
	.align		4
        /*0014*/ 	.word	0xfffffffd
	.align		4
        /*0018*/ 	.word	0x00000000
	.align		4
        /*001c*/ 	.word	0xfffffffc


//--------------------- .nv.constant4             --------------------------
	.section	.nv.constant4,"a",@progbits
	.align	8
	.align		8
.nv.constant4:
        /*0000*/ 	.dword	_ZN34_INTERNAL_56a592f6_4_k_cu_6bd17c3b4cuda3std3__45__cpo5beginE
	.align		8
        /*0008*/ 	.dword	_ZN34_INTERNAL_56a592f6_4_k_cu_6bd17c3b4cuda3std3__45__cpo3endE
	.align		8
        /*0010*/ 	.dword	_ZN34_INTERNAL_56a592f6_4_k_cu_6bd17c3b4cuda3std3__45__cpo6cbeginE
	.align		8
        /*0018*/ 	.dword	_ZN34_INTERNAL_56a592f6_4_k_cu_6bd17c3b4cuda3std3__45__cpo4cendE
	.align		8
        /*0020*/ 	.dword	_ZN34_INTERNAL_56a592f6_4_k_cu_6bd17c3b4cuda3std3__45__cpo6rbeginE
	.align		8
        /*0028*/ 	.dword	_ZN34_INTERNAL_56a592f6_4_k_cu_6bd17c3b4cuda3std3__45__cpo4rendE
	.align		8
        /*0030*/ 	.dword	_ZN34_INTERNAL_56a592f6_4_k_cu_6bd17c3b4cuda3std3__45__cpo7crbeginE
	.align		8
        /*0038*/ 	.dword	_ZN34_INTERNAL_56a592f6_4_k_cu_6bd17c3b4cuda3std3__45__cpo5crendE
	.align		8
        /*0040*/ 	.dword	_ZN34_INTERNAL_56a592f6_4_k_cu_6bd17c3b4cuda3std3__436_GLOBAL__N__56a592f6_4_k_cu_6bd17c3b6ignoreE
	.align		8
        /*0048*/ 	.dword	_ZN34_INTERNAL_56a592f6_4_k_cu_6bd17c3b4cuda3std3__419piecewise_constructE
	.align		8
        /*0050*/ 	.dword	_ZN34_INTERNAL_56a592f6_4_k_cu_6bd17c3b4cuda3std3__48in_placeE
	.align		8
        /*0058*/ 	.dword	_ZN34_INTERNAL_56a592f6_4_k_cu_6bd17c3b4cuda3std3__420unreachable_sentinelE
	.align		8
        /*0060*/ 	.dword	_ZN34_INTERNAL_56a592f6_4_k_cu_6bd17c3b4cuda3std3__47nulloptE
	.align		8
        /*0068*/ 	.dword	_ZN34_INTERNAL_56a592f6_4_k_cu_6bd17c3b4cuda3std3__48unexpectE
	.align		8
        /*0070*/ 	.dword	_ZN34_INTERNAL_56a592f6_4_k_cu_6bd17c3b4cuda3std6ranges3__45__cpo4swapE
	.align		8
        /*0078*/ 	.dword	_ZN34_INTERNAL_56a592f6_4_k_cu_6bd17c3b4cuda3std6ranges3__45__cpo9iter_moveE
	.align		8
        /*0080*/ 	.dword	_ZN34_INTERNAL_56a592f6_4_k_cu_6bd17c3b4cuda3std6ranges3__45__cpo5beginE
	.align		8
        /*0088*/ 	.dword	_ZN34_INTERNAL_56a592f6_4_k_cu_6bd17c3b4cuda3std6ranges3__45__cpo3endE
	.align		8
        /*0090*/ 	.dword	_ZN34_INTERNAL_56a592f6_4_k_cu_6bd17c3b4cuda3std6ranges3__45__cpo6cbeginE
	.align		8
        /*0098*/ 	.dword	_ZN34_INTERNAL_56a592f6_4_k_cu_6bd17c3b4cuda3std6ranges3__45__cpo4cendE
	.align		8
        /*00a0*/ 	.dword	_ZN34_INTERNAL_56a592f6_4_k_cu_6bd17c3b4cuda3std6ranges3__45__cpo7advanceE
	.align		8
        /*00a8*/ 	.dword	_ZN34_INTERNAL_56a592f6_4_k_cu_6bd17c3b4cuda3std6ranges3__45__cpo9iter_swapE
	.align		8
        /*00b0*/ 	.dword	_ZN34_INTERNAL_56a592f6_4_k_cu_6bd17c3b4cuda3std6ranges3__45__cpo4nextE
	.align		8
        /*00b8*/ 	.dword	_ZN34_INTERNAL_56a592f6_4_k_cu_6bd17c3b4cuda3std6ranges3__45__cpo4prevE
	.align		8
        /*00c0*/ 	.dword	_ZN34_INTERNAL_56a592f6_4_k_cu_6bd17c3b4cuda3std6ranges3__45__cpo4dataE
	.align		8
        /*00c8*/ 	.dword	_ZN34_INTERNAL_56a592f6_4_k_cu_6bd17c3b4cuda3std6ranges3__45__cpo5cdataE
	.align		8
        /*00d0*/ 	.dword	_ZN34_INTERNAL_56a592f6_4_k_cu_6bd17c3b4cuda3std6ranges3__45__cpo4sizeE
	.align		8
        /*00d8*/ 	.dword	_ZN34_INTERNAL_56a592f6_4_k_cu_6bd17c3b4cuda3std6ranges3__45__cpo5ssizeE
	.align		8
        /*00e0*/ 	.dword	_ZN34_INTERNAL_56a592f6_4_k_cu_6bd17c3b4cuda3std6ranges3__45__cpo8distanceE
	.align		8
        /*00e8*/ 	.dword	_ZN34_INTERNAL_56a592f6_4_k_cu_6bd17c3b6thrust24THRUST_300001_SM_1000_NS6system6detail10sequential3seqE
	.align		8
        /*00f0*/ 	.dword	_ZN34_INTERNAL_56a592f6_4_k_cu_6bd17c3b6thrust24THRUST_300001_SM_1000_NS12placeholders2_1E
	.align		8
        /*00f8*/ 	.dword	_ZN34_INTERNAL_56a592f6_4_k_cu_6bd17c3b6thrust24THRUST_300001_SM_1000_NS12placeholders2_2E
	.align		8
        /*0100*/ 	.dword	_ZN34_INTERNAL_56a592f6_4_k_cu_6bd17c3b6thrust24THRUST_300001_SM_1000_NS12placeholders2_3E
	.align		8
        /*0108*/ 	.dword	_ZN34_INTERNAL_56a592f6_4_k_cu_6bd17c3b6thrust24THRUST_300001_SM_1000_NS12placeholders2_4E
	.align		8
        /*0110*/ 	.dword	_ZN34_INTERNAL_56a592f6_4_k_cu_6bd17c3b6thrust24THRUST_300001_SM_1000_NS12placeholders2_5E
	.align		8
        /*0118*/ 	.dword	_ZN34_INTERNAL_56a592f6_4_k_cu_6bd17c3b6thrust24THRUST_300001_SM_1000_NS12placeholders2_6E
	.align		8
        /*0120*/ 	.dword	_ZN34_INTERNAL_56a592f6_4_k_cu_6bd17c3b6thrust24THRUST_300001_SM_1000_NS12placeholders2_7E
	.align		8
        /*0128*/ 	.dword	_ZN34_INTERNAL_56a592f6_4_k_cu_6bd17c3b6thrust24THRUST_300001_SM_1000_NS12placeholders2_8E
	.align		8
        /*0130*/ 	.dword	_ZN34_INTERNAL_56a592f6_4_k_cu_6bd17c3b6thrust24THRUST_300001_SM_1000_NS12placeholders2_9E
	.align		8
        /*0138*/ 	.dword	_ZN34_INTERNAL_56a592f6_4_k_cu_6bd17c3b6thrust24THRUST_300001_SM_1000_NS12placeholders3_10E


//--------------------- .text._ZN3cub18CUB_300001_SM_10006detail11EmptyKernelIvEEvv --------------------------
	.section	.text._ZN3cub18CUB_300001_SM_10006detail11EmptyKernelIvEEvv,"ax",@progbits
	.align	128
        .global         _ZN3cub18CUB_300001_SM_10006detail11EmptyKernelIvEEvv
        .type           _ZN3cub18CUB_300001_SM_10006detail11EmptyKernelIvEEvv,@function
        .size           _ZN3cub18CUB_300001_SM_10006detail11EmptyKernelIvEEvv,(.L_x_1 - _ZN3cub18CUB_300001_SM_10006detail11EmptyKernelIvEEvv)
        .other          _ZN3cub18CUB_300001_SM_10006detail11EmptyKernelIvEEvv,@"STO_CUDA_ENTRY STV_DEFAULT"
_ZN3cub18CUB_300001_SM_10006detail11EmptyKernelIvEEvv:
.text._ZN3cub18CUB_300001_SM_10006detail11EmptyKernelIvEEvv:
[----:B------:R-:W-:Y:S01]  /*0000*/  LDC R1, c[0x0][0x37c] ;  /* 0x0000df00ff017b82 */ /* 0x000fe20000000800 */
[----:B------:R-:W-:Y:S05]  /*0010*/  EXIT ;  /* 0x000000000000794d */ /* 0x000fea0003800000 */
.L_x_0:
[----:B------:R-:W-:-:S00]  /*0020*/  BRA `(.L_x_0) ;  /* 0xfffffffc00fc7947 */ /* 0x000fc0000383ffff */
[----:B------:R-:W-:-:S00]  /*0030*/  NOP ;  /* 0x0000000000007918 */ /* 0x000fc00000000000 */
        /* <DEDUP_REMOVED lines=12> */
.L_x_1:


//--------------------- .nv.shared.reserved.0     --------------------------
	.section	.nv.shared.reserved.0,"aw",@nobits
	.weak		__nv_reservedSMEM_offset_0_alias
	.size		__nv_reservedSMEM_offset_0_alias, 0, 64
	.other		__nv_reservedSMEM_offset_0_alias,@"STO_CUDA_RESERVED_SHARED STV_DEFAULT"
__nv_reservedSMEM_offset_0_alias:
	.zero		0
	.zero		64


//--------------------- .nv.global                --------------------------
	.section	.nv.global,"aw",@nobits
.nv.global:
	.type		_ZN34_INTERNAL_56a592f6_4_k_cu_6bd17c3b6thrust24THRUST_300001_SM_1000_NS12placeholders2_5E,@object
	.size		_ZN34_INTERNAL_56a592f6_4_k_cu_6bd17c3b6thrust24THRUST_300001_SM_1000_NS12placeholders2_5E,(_ZN34_INTERNAL_56a592f6_4_k_cu_6bd17c3b4cuda3std3__45__cpo6cbeginE - _ZN34_INTERNAL_56a592f6_4_k_cu_6bd17c3b6thrust24THRUST_300001_SM_1000_NS12placeholders2_5E)
_ZN34_INTERNAL_56a592f6_4_k_cu_6bd17c3b6thrust24THRUST_300001_SM_1000_NS12placeholders2_5E:
	.zero		1
	.type		_ZN34_INTERNAL_56a592f6_4_k_cu_6bd17c3b4cuda3std3__45__cpo6cbeginE,@object
	.size		_ZN34_INTERNAL_56a592f6_4_k_cu_6bd17c3b4cuda3std3__45__cpo6cbeginE,(_ZN34_INTERNAL_56a592f6_4_k_cu_6bd17c3b4cuda3std6ranges3__45__cpo6cbeginE - _ZN34_INTERNAL_56a592f6_4_k_cu_6bd17c3b4cuda3std3__45__cpo6cbeginE)
_ZN34_INTERNAL_56a592f6_4_k_cu_6bd17c3b4cuda3std3__45__cpo6cbeginE:
	.zero		1
	.type		_ZN34_INTERNAL_56a592f6_4_k_cu_6bd17c3b4cuda3std6ranges3__45__cpo6cbeginE,@object
	.size		_ZN34_INTERNAL_56a592f6_4_k_cu_6bd17c3b4cuda3std6ranges3__45__cpo6cbeginE,(_ZN34_INTERNAL_56a592f6_4_k_cu_6bd17c3b4cuda3std3__48in_placeE - _ZN34_INTERNAL_56a592f6_4_k_cu_6bd17c3b4cuda3std6ranges3__45__cpo6cbeginE)
_ZN34_INTERNAL_56a592f6_4_k_cu_6bd17c3b4cuda3std6ranges3__45__cpo6cbeginE:
	.zero		1
	.type		_ZN34_INTERNAL_56a592f6_4_k_cu_6bd17c3b4cuda3std3__48in_placeE,@object
	.size		_ZN34_INTERNAL_56a592f6_4_k_cu_6bd17c3b4cuda3std3__48in_placeE,(_ZN34_INTERNAL_56a592f6_4_k_cu_6bd17c3b4cuda3std6ranges3__45__cpo4sizeE - _ZN34_INTERNAL_56a592f6_4_k_cu_6bd17c3b4cuda3std3__48in_placeE)
_ZN34_INTERNAL_56a592f6_4_k_cu_6bd17c3b4cuda3std3__48in_placeE:
	.zero		1
	.type		_ZN34_INTERNAL_56a592f6_4_k_cu_6bd17c3b4cuda3std6ranges3__45__cpo4sizeE,@object
	.size		_ZN34_INTERNAL_56a592f6_4_k_cu_6bd17c3b4cuda3std6ranges3__45__cpo4sizeE,(_ZN34_INTERNAL_56a592f6_4_k_cu_6bd17c3b6thrust24THRUST_300001_SM_1000_NS12placeholders2_9E - _ZN34_INTERNAL_56a592f6_4_k_cu_6bd17c3b4cuda3std6ranges3__45__cpo4sizeE)
_ZN34_INTERNAL_56a592f6_4_k_cu_6bd17c3b4cuda3std6ranges3__45__cpo4sizeE:
	.zero		1
	.type		_ZN34_INTERNAL_56a592f6_4_k_cu_6bd17c3b6thrust24THRUST_300001_SM_1000_NS12placeholders2_9E,@object
	.size		_ZN34_INTERNAL_56a592f6_4_k_cu_6bd17c3b6thrust24THRUST_300001_SM_1000_NS12placeholders2_9E,(_ZN34_INTERNAL_56a592f6_4_k_cu_6bd17c3b4cuda3std3__45__cpo7crbeginE - _ZN34_INTERNAL_56a592f6_4_k_cu_6bd17c3b6thrust24THRUST_300001_SM_1000_NS12placeholders2_9E)
_ZN34_INTERNAL_56a592f6_4_k_cu_6bd17c3b6thrust24THRUST_300001_SM_1000_NS12placeholders2_9E:
	.zero		1
	.type		_ZN34_INTERNAL_56a592f6_4_k_cu_6bd17c3b4cuda3std3__45__cpo7crbeginE,@object
	.size		_ZN34_INTERNAL_56a592f6_4_k_cu_6bd17c3b4cuda3std3__45__cpo7crbeginE,(_ZN34_INTERNAL_56a592f6_4_k_cu_6bd17c3b4cuda3std6ranges3__45__cpo4nextE - _ZN34_INTERNAL_56a592f6_4_k_cu_6bd17c3b4cuda3std3__45__cpo7crbeginE)
_ZN34_INTERNAL_56a592f6_4_k_cu_6bd17c3b4cuda3std3__45__cpo7crbeginE:
	.zero		1
	.type		_ZN34_INTERNAL_56a592f6_4_k_cu_6bd17c3b4cuda3std6ranges3__45__cpo4nextE,@object
	.size		_ZN34_INTERNAL_56a592f6_4_k_cu_6bd17c3b4cuda3std6ranges3__45__cpo4nextE,(_ZN34_INTERNAL_56a592f6_4_k_cu_6bd17c3b4cuda3std6ranges3__45__cpo4swapE - _ZN34_INTERNAL_56a592f6_4_k_cu_6bd17c3b4cuda3std6ranges3__45__cpo4nextE)
_ZN34_INTERNAL_56a592f6_4_k_cu_6bd17c3b4cuda3std6ranges3__45__cpo4nextE:
	.zero		1
	.type		_ZN34_INTERNAL_56a592f6_4_k_cu_6bd17c3b4cuda3std6ranges3__45__cpo4swapE,@object
	.size		_ZN34_INTERNAL_56a592f6_4_k_cu_6bd17c3b4cuda3std6ranges3__45__cpo4swapE,(_ZN34_INTERNAL_56a592f6_4_k_cu_6bd17c3b6thrust24THRUST_300001_SM_1000_NS12placeholders2_1E - _ZN34_INTERNAL_56a592f6_4_k_cu_6bd17c3b4cuda3std6ranges3__45__cpo4swapE)
_ZN34_INTERNAL_56a592f6_4_k_cu_6bd17c3b4cuda3std6ranges3__45__cpo4swapE:
	.zero		1
	.type		_ZN34_INTERNAL_56a592f6_4_k_cu_6bd17c3b6thrust24THRUST_300001_SM_1000_NS12placeholders2_1E,@object
	.size		_ZN34_INTERNAL_56a592f6_4_k_cu_6bd17c3b6thrust24THRUST_300001_SM_1000_NS12placeholders2_1E,(_ZN34_INTERNAL_56a592f6_4_k_cu_6bd17c3b6thrust24THRUST_300001_SM_1000_NS12placeholders2_3E - _ZN34_INTERNAL_56a592f6_4_k_cu_6bd17c3b6thrust24THRUST_300001_SM_1000_NS12placeholders2_1E)
_ZN34_INTERNAL_56a592f6_4_k_cu_6bd17c3b6thrust24THRUST_300001_SM_1000_NS12placeholders2_1E:
	.zero		1
	.type		_ZN34_INTERNAL_56a592f6_4_k_cu_6bd17c3b6thrust24THRUST_300001_SM_1000_NS12placeholders2_3E,@object
	.size		_ZN34_INTERNAL_56a592f6_4_k_cu_6bd17c3b6thrust24THRUST_300001_SM_1000_NS12placeholders2_3E,(_ZN34_INTERNAL_56a592f6_4_k_cu_6bd17c3b4cuda3std3__45__cpo5beginE - _ZN34_INTERNAL_56a592f6_4_k_cu_6bd17c3b6thrust24THRUST_300001_SM_1000_NS12placeholders2_3E)
_ZN34_INTERNAL_56a592f6_4_k_cu_6bd17c3b6thrust24THRUST_300001_SM_1000_NS12placeholders2_3E:
	.zero		1
	.type		_ZN34_INTERNAL_56a592f6_4_k_cu_6bd17c3b4cuda3std3__45__cpo5beginE,@object
	.size		_ZN34_INTERNAL_56a592f6_4_k_cu_6bd17c3b4cuda3std3__45__cpo5beginE,(_ZN34_INTERNAL_56a592f6_4_k_cu_6bd17c3b4cuda3std6ranges3__45__cpo5beginE - _ZN34_INTERNAL_56a592f6_4_k_cu_6bd17c3b4cuda3std3__45__cpo5beginE)
_ZN34_INTERNAL_56a592f6_4_k_cu_6bd17c3b4cuda3std3__45__cpo5beginE:
	.zero		1
	.type		_ZN34_INTERNAL_56a592f6_4_k_cu_6bd17c3b4cuda3std6ranges3__45__cpo5beginE,@object
	.size		_ZN34_INTERNAL_56a592f6_4_k_cu_6bd17c3b4cuda3std6ranges3__45__cpo5beginE,(_ZN34_INTERNAL_56a592f6_4_k_cu_6bd17c3b4cuda3std3__436_GLOBAL__N__56a592f6_4_k_cu_6bd17c3b6ignoreE - _ZN34_INTERNAL_56a592f6_4_k_cu_6bd17c3b4cuda3std6ranges3__45__cpo5beginE)
_ZN34_INTERNAL_56a592f6_4_k_cu_6bd17c3b4cuda3std6ranges3__45__cpo5beginE:
	.zero		1
	.type		_ZN34_INTERNAL_56a592f6_4_k_cu_6bd17c3b4cuda3std3__436_GLOBAL__N__56a592f6_4_k_cu_6bd17c3b6ignoreE,@object
	.size		_ZN34_INTERNAL_56a592f6_4_k_cu_6bd17c3b4cuda3std3__436_GLOBAL__N__56a592f6_4_k_cu_6bd17c3b6ignoreE,(_ZN34_INTERNAL_56a592f6_4_k_cu_6bd17c3b4cuda3std6ranges3__45__cpo4dataE - _ZN34_INTERNAL_56a592f6_4_k_cu_6bd17c3b4cuda3std3__436_GLOBAL__N__56a592f6_4_k_cu_6bd17c3b6ignoreE)
_ZN34_INTERNAL_56a592f6_4_k_cu_6bd17c3b4cuda3std3__436_GLOBAL__N__56a592f6_4_k_cu_6bd17c3b6ignoreE:
	.zero		1
	.type		_ZN34_INTERNAL_56a592f6_4_k_cu_6bd17c3b4cuda3std6ranges3__45__cpo4dataE,@object
	.size		_ZN34_INTERNAL_56a592f6_4_k_cu_6bd17c3b4cuda3std6ranges3__45__cpo4dataE,(_ZN34_INTERNAL_56a592f6_4_k_cu_6bd17c3b6thrust24THRUST_300001_SM_1000_NS12placeholders2_7E - _ZN34_INTERNAL_56a592f6_4_k_cu_6bd17c3b4cuda3std6ranges3__45__cpo4dataE)
_ZN34_INTERNAL_56a592f6_4_k_cu_6bd17c3b4cuda3std6ranges3__45__cpo4dataE:
	.zero		1
	.type		_ZN34_INTERNAL_56a592f6_4_k_cu_6bd17c3b6thrust24THRUST_300001_SM_1000_NS12placeholders2_7E,@object
	.size		_ZN34_INTERNAL_56a592f6_4_k_cu_6bd17c3b6thrust24THRUST_300001_SM_1000_NS12placeholders2_7E,(_ZN34_INTERNAL_56a592f6_4_k_cu_6bd17c3b4cuda3std3__45__cpo6rbeginE - _ZN34_INTERNAL_56a592f6_4_k_cu_6bd17c3b6thrust24THRUST_300001_SM_1000_NS12placeholders2_7E)
_ZN34_INTERNAL_56a592f6_4_k_cu_6bd17c3b6thrust24THRUST_300001_SM_1000_NS12placeholders2_7E:
	.zero		1
	.type		_ZN34_INTERNAL_56a592f6_4_k_cu_6bd17c3b4cuda3std3__45__cpo6rbeginE,@object
	.size		_ZN34_INTERNAL_56a592f6_4_k_cu_6bd17c3b4cuda3std3__45__cpo6rbeginE,(_ZN34_INTERNAL_56a592f6_4_k_cu_6bd17c3b4cuda3std6ranges3__45__cpo7advanceE - _ZN34_INTERNAL_56a592f6_4_k_cu_6bd17c3b4cuda3std3__45__cpo6rbeginE)
_ZN34_INTERNAL_56a592f6_4_k_cu_6bd17c3b4cuda3std3__45__cpo6rbeginE:
	.zero		1
	.type		_ZN34_INTERNAL_56a592f6_4_k_cu_6bd17c3b4cuda3std6ranges3__45__cpo7advanceE,@object
	.size		_ZN34_INTERNAL_56a592f6_4_k_cu_6bd17c3b4cuda3std6ranges3__45__cpo7advanceE,(_ZN34_INTERNAL_56a592f6_4_k_cu_6bd17c3b4cuda3std3__47nulloptE - _ZN34_INTERNAL_56a592f6_4_k_cu_6bd17c3b4cuda3std6ranges3__45__cpo7advanceE)
_ZN34_INTERNAL_56a592f6_4_k_cu_6bd17c3b4cuda3std6ranges3__45__cpo7advanceE:
	.zero		1
	.type		_ZN34_INTERNAL_56a592f6_4_k_cu_6bd17c3b4cuda3std3__47nulloptE,@object
	.size		_ZN34_INTERNAL_56a592f6_4_k_cu_6bd17c3b4cuda3std3__47nulloptE,(_ZN34_INTERNAL_56a592f6_4_k_cu_6bd17c3b4cuda3std6ranges3__45__cpo8distanceE - _ZN34_INTERNAL_56a592f6_4_k_cu_6bd17c3b4cuda3std3__47nulloptE)
_ZN34_INTERNAL_56a592f6_4_k_cu_6bd17c3b4cuda3std3__47nulloptE:
	.zero		1
	.type		_ZN34_INTERNAL_56a592f6_4_k_cu_6bd17c3b4cuda3std6ranges3__45__cpo8distanceE,@object
	.size		_ZN34_INTERNAL_56a592f6_4_k_cu_6bd17c3b4cuda3std6ranges3__45__cpo8distanceE,(_ZN34_INTERNAL_56a592f6_4_k_cu_6bd17c3b6thrust24THRUST_300001_SM_1000_NS12placeholders2_6E - _ZN34_INTERNAL_56a592f6_4_k_cu_6bd17c3b4cuda3std6ranges3__45__cpo8distanceE)
_ZN34_INTERNAL_56a592f6_4_k_cu_6bd17c3b4cuda3std6ranges3__45__cpo8distanceE:
	.zero		1
	.type		_ZN34_INTERNAL_56a592f6_4_k_cu_6bd17c3b6thrust24THRUST_300001_SM_1000_NS12placeholders2_6E,@object
	.size		_ZN34_INTERNAL_56a592f6_4_k_cu_6bd17c3b6thrust24THRUST_300001_SM_1000_NS12placeholders2_6E,(_ZN34_INTERNAL_56a592f6_4_k_cu_6bd17c3b4cuda3std3__45__cpo4cendE - _ZN34_INTERNAL_56a592f6_4_k_cu_6bd17c3b6thrust24THRUST_300001_SM_1000_NS12placeholders2_6E)
_ZN34_INTERNAL_56a592f6_4_k_cu_6bd17c3b6thrust24THRUST_300001_SM_1000_NS12placeholders2_6E:
	.zero		1
	.type		_ZN34_INTERNAL_56a592f6_4_k_cu_6bd17c3b4cuda3std3__45__cpo4cendE,@object
	.size		_ZN34_INTERNAL_56a592f6_4_k_cu_6bd17c3b4cuda3std3__45__cpo4cendE,(_ZN34_INTERNAL_56a592f6_4_k_cu_6bd17c3b4cuda3std6ranges3__45__cpo4cendE - _ZN34_INTERNAL_56a592f6_4_k_cu_6bd17c3b4cuda3std3__45__cpo4cendE)
_ZN34_INTERNAL_56a592f6_4_k_cu_6bd17c3b4cuda3std3__45__cpo4cendE:
	.zero		1
	.type		_ZN34_INTERNAL_56a592f6_4_k_cu_6bd17c3b4cuda3std6ranges3__45__cpo4cendE,@object
	.size		_ZN34_INTERNAL_56a592f6_4_k_cu_6bd17c3b4cuda3std6ranges3__45__cpo4cendE,(_ZN34_INTERNAL_56a592f6_4_k_cu_6bd17c3b4cuda3std3__420unreachable_sentinelE - _ZN34_INTERNAL_56a592f6_4_k_cu_6bd17c3b4cuda3std6ranges3__45__cpo4cendE)
_ZN34_INTERNAL_56a592f6_4_k_cu_6bd17c3b4cuda3std6ranges3__45__cpo4cendE:
	.zero		1
	.type		_ZN34_INTERNAL_56a592f6_4_k_cu_6bd17c3b4cuda3std3__420unreachable_sentinelE,@object
	.size		_ZN34_INTERNAL_56a592f6_4_k_cu_6bd17c3b4cuda3std3__420unreachable_sentinelE,(_ZN34_INTERNAL_56a592f6_4_k_cu_6bd17c3b4cuda3std6ranges3__45__cpo5ssizeE - _ZN34_INTERNAL_56a592f6_4_k_cu_6bd17c3b4cuda3std3__420unreachable_sentinelE)
_ZN34_INTERNAL_56a592f6_4_k_cu_6bd17c3b4cuda3std3__420unreachable_sentinelE:
	.zero		1
	.type		_ZN34_INTERNAL_56a592f6_4_k_cu_6bd17c3b4cuda3std6ranges3__45__cpo5ssizeE,@object
	.size		_ZN34_INTERNAL_56a592f6_4_k_cu_6bd17c3b4cuda3std6ranges3__45__cpo5ssizeE,(_ZN34_INTERNAL_56a592f6_4_k_cu_6bd17c3b6thrust24THRUST_300001_SM_1000_NS12placeholders3_10E - _ZN34_INTERNAL_56a592f6_4_k_cu_6bd17c3b4cuda3std6ranges3__45__cpo5ssizeE)
_ZN34_INTERNAL_56a592f6_4_k_cu_6bd17c3b4cuda3std6ranges3__45__cpo5ssizeE:
	.zero		1
	.type		_ZN34_INTERNAL_56a592f6_4_k_cu_6bd17c3b6thrust24THRUST_300001_SM_1000_NS12placeholders3_10E,@object
	.size		_ZN34_INTERNAL_56a592f6_4_k_cu_6bd17c3b6thrust24THRUST_300001_SM_1000_NS12placeholders3_10E,(_ZN34_INTERNAL_56a592f6_4_k_cu_6bd17c3b4cuda3std3__45__cpo5crendE - _ZN34_INTERNAL_56a592f6_4_k_cu_6bd17c3b6thrust24THRUST_300001_SM_1000_NS12placeholders3_10E)
_ZN34_INTERNAL_56a592f6_4_k_cu_6bd17c3b6thrust24THRUST_300001_SM_1000_NS12placeholders3_10E:
	.zero		1
	.type		_ZN34_INTERNAL_56a592f6_4_k_cu_6bd17c3b4cuda3std3__45__cpo5crendE,@object
	.size		_ZN34_INTERNAL_56a592f6_4_k_cu_6bd17c3b4cuda3std3__45__cpo5crendE,(_ZN34_INTERNAL_56a592f6_4_k_cu_6bd17c3b4cuda3std6ranges3__45__cpo4prevE - _ZN34_INTERNAL_56a592f6_4_k_cu_6bd17c3b4cuda3std3__45__cpo5crendE)
_ZN34_INTERNAL_56a592f6_4_k_cu_6bd17c3b4cuda3std3__45__cpo5crendE:
	.zero		1
	.type		_ZN34_INTERNAL_56a592f6_4_k_cu_6bd17c3b4cuda3std6ranges3__45__cpo4prevE,@object
	.size		_ZN34_INTERNAL_56a592f6_4_k_cu_6bd17c3b4cuda3std6ranges3__45__cpo4prevE,(_ZN34_INTERNAL_56a592f6_4_k_cu_6bd17c3b4cuda3std6ranges3__45__cpo9iter_moveE - _ZN34_INTERNAL_56a592f6_4_k_cu_6bd17c3b4cuda3std6ranges3__45__cpo4prevE)
_ZN34_INTERNAL_56a592f6_4_k_cu_6bd17c3b4cuda3std6ranges3__45__cpo4prevE:
	.zero		1
	.type		_ZN34_INTERNAL_56a592f6_4_k_cu_6bd17c3b4cuda3std6ranges3__45__cpo9iter_moveE,@object
	.size		_ZN34_INTERNAL_56a592f6_4_k_cu_6bd17c3b4cuda3std6ranges3__45__cpo9iter_moveE,(_ZN34_INTERNAL_56a592f6_4_k_cu_6bd17c3b6thrust24THRUST_300001_SM_1000_NS12placeholders2_2E - _ZN34_INTERNAL_56a592f6_4_k_cu_6bd17c3b4cuda3std6ranges3__45__cpo9iter_moveE)
_ZN34_INTERNAL_56a592f6_4_k_cu_6bd17c3b4cuda3std6ranges3__45__cpo9iter_moveE:
	.zero		1
	.type		_ZN34_INTERNAL_56a592f6_4_k_cu_6bd17c3b6thrust24THRUST_300001_SM_1000_NS12placeholders2_2E,@object
	.size		_ZN34_INTERNAL_56a592f6_4_k_cu_6bd17c3b6thrust24THRUST_300001_SM_1000_NS12placeholders2_2E,(_ZN34_INTERNAL_56a592f6_4_k_cu_6bd17c3b6thrust24THRUST_300001_SM_1000_NS12placeholders2_4E - _ZN34_INTERNAL_56a592f6_4_k_cu_6bd17c3b6thrust24THRUST_300001_SM_1000_NS12placeholders2_2E)
_ZN34_INTERNAL_56a592f6_4_k_cu_6bd17c3b6thrust24THRUST_300001_SM_1000_NS12placeholders2_2E:
	.zero		1
	.type		_ZN34_INTERNAL_56a592f6_4_k_cu_6bd17c3b6thrust24THRUST_300001_SM_1000_NS12placeholders2_4E,@object
	.size		_ZN34_INTERNAL_56a592f6_4_k_cu_6bd17c3b6thrust24THRUST_300001_SM_1000_NS12placeholders2_4E,(_ZN34_INTERNAL_56a592f6_4_k_cu_6bd17c3b4cuda3std3__45__cpo3endE - _ZN34_INTERNAL_56a592f6_4_k_cu_6bd17c3b6thrust24THRUST_300001_SM_1000_NS12placeholders2_4E)
_ZN34_INTERNAL_56a592f6_4_k_cu_6bd17c3b6thrust24THRUST_300001_SM_1000_NS12placeholders2_4E:
	.zero		1
	.type		_ZN34_INTERNAL_56a592f6_4_k_cu_6bd17c3b4cuda3std3__45__cpo3endE,@object
	.size		_ZN34_INTERNAL_56a592f6_4_k_cu_6bd17c3b4cuda3std3__45__cpo3endE,(_ZN34_INTERNAL_56a592f6_4_k_cu_6bd17c3b4cuda3std6ranges3__45__cpo3endE - _ZN34_INTERNAL_56a592f6_4_k_cu_6bd17c3b4cuda3std3__45__cpo3endE)
_ZN34_INTERNAL_56a592f6_4_k_cu_6bd17c3b4cuda3std3__45__cpo3endE:
	.zero		1
	.type		_ZN34_INTERNAL_56a592f6_4_k_cu_6bd17c3b4cuda3std6ranges3__45__cpo3endE,@object
	.size		_ZN34_INTERNAL_56a592f6_4_k_cu_6bd17c3b4cuda3std6ranges3__45__cpo3endE,(_ZN34_INTERNAL_56a592f6_4_k_cu_6bd17c3b4cuda3std3__419piecewise_constructE - _ZN34_INTERNAL_56a592f6_4_k_cu_6bd17c3b4cuda3std6ranges3__45__cpo3endE)
_ZN34_INTERNAL_56a592f6_4_k_cu_6bd17c3b4cuda3std6ranges3__45__cpo3endE:
	.zero		1
	.type		_ZN34_INTERNAL_56a592f6_4_k_cu_6bd17c3b4cuda3std3__419piecewise_constructE,@object
	.size		_ZN34_INTERNAL_56a592f6_4_k_cu_6bd17c3b4cuda3std3__419piecewise_constructE,(_ZN34_INTERNAL_56a592f6_4_k_cu_6bd17c3b4cuda3std6ranges3__45__cpo5cdataE - _ZN34_INTERNAL_56a592f6_4_k_cu_6bd17c3b4cuda3std3__419piecewise_constructE)
_ZN34_INTERNAL_56a592f6_4_k_cu_6bd17c3b4cuda3std3__419piecewise_constructE:
	.zero		1
	.type		_ZN34_INTERNAL_56a592f6_4_k_cu_6bd17c3b4cuda3std6ranges3__45__cpo5cdataE,@object
	.size		_ZN34_INTERNAL_56a592f6_4_k_cu_6bd17c3b4cuda3std6ranges3__45__cpo5cdataE,(_ZN34_INTERNAL_56a592f6_4_k_cu_6bd17c3b6thrust24THRUST_300001_SM_1000_NS12placeholders2_8E - _ZN34_INTERNAL_56a592f6_4_k_cu_6bd17c3b4cuda3std6ranges3__45__cpo5cdataE)
_ZN34_INTERNAL_56a592f6_4_k_cu_6bd17c3b4cuda3std6ranges3__45__cpo5cdataE:
	.zero		1
	.type		_ZN34_INTERNAL_56a592f6_4_k_cu_6bd17c3b6thrust24THRUST_300001_SM_1000_NS12placeholders2_8E,@object
	.size		_ZN34_INTERNAL_56a592f6_4_k_cu_6bd17c3b6thrust24THRUST_300001_SM_1000_NS12placeholders2_8E,(_ZN34_INTERNAL_56a592f6_4_k_cu_6bd17c3b4cuda3std3__45__cpo4rendE - _ZN34_INTERNAL_56a592f6_4_k_cu_6bd17c3b6thrust24THRUST_300001_SM_1000_NS12placeholders2_8E)
_ZN34_INTERNAL_56a592f6_4_k_cu_6bd17c3b6thrust24THRUST_300001_SM_1000_NS12placeholders2_8E:
	.zero		1
	.type		_ZN34_INTERNAL_56a592f6_4_k_cu_6bd17c3b4cuda3std3__45__cpo4rendE,@object
	.size		_ZN34_INTERNAL_56a592f6_4_k_cu_6bd17c3b4cuda3std3__45__cpo4rendE,(_ZN34_INTERNAL_56a592f6_4_k_cu_6bd17c3b4cuda3std6ranges3__45__cpo9iter_swapE - _ZN34_INTERNAL_56a592f6_4_k_cu_6bd17c3b4cuda3std3__45__cpo4rendE)
_ZN34_INTERNAL_56a592f6_4_k_cu_6bd17c3b4cuda3std3__45__cpo4rendE:
	.zero		1
	.type		_ZN34_INTERNAL_56a592f6_4_k_cu_6bd17c3b4cuda3std6ranges3__45__cpo9iter_swapE,@object
	.size		_ZN34_INTERNAL_56a592f6_4_k_cu_6bd17c3b4cuda3std6ranges3__45__cpo9iter_swapE,(_ZN34_INTERNAL_56a592f6_4_k_cu_6bd17c3b4cuda3std3__48unexpectE - _ZN34_INTERNAL_56a592f6_4_k_cu_6bd17c3b4cuda3std6ranges3__45__cpo9iter_swapE)
_ZN34_INTERNAL_56a592f6_4_k_cu_6bd17c3b4cuda3std6ranges3__45__cpo9iter_swapE:
	.zero		1
	.type		_ZN34_INTERNAL_56a592f6_4_k_cu_6bd17c3b4cuda3std3__48unexpectE,@object
	.size		_ZN34_INTERNAL_56a592f6_4_k_cu_6bd17c3b4cuda3std3__48unexpectE,(_ZN34_INTERNAL_56a592f6_4_k_cu_6bd17c3b6thrust24THRUST_300001_SM_1000_NS6system6detail10sequential3seqE - _ZN34_INTERNAL_56a592f6_4_k_cu_6bd17c3b4cuda3std3__48unexpectE)
_ZN34_INTERNAL_56a592f6_4_k_cu_6bd17c3b4cuda3std3__48unexpectE:
	.zero		1
	.type		_ZN34_INTERNAL_56a592f6_4_k_cu_6bd17c3b6thrust24THRUST_300001_SM_1000_NS6system6detail10sequential3seqE,@object
	.size		_ZN34_INTERNAL_56a592f6_4_k_cu_6bd17c3b6thrust24THRUST_300001_SM_1000_NS6system6detail10sequential3seqE,(.L_29 - _ZN34_INTERNAL_56a592f6_4_k_cu_6bd17c3b6thrust24THRUST_300001_SM_1000_NS6system6detail10sequential3seqE)
_ZN34_INTERNAL_56a592f6_4_k_cu_6bd17c3b6thrust24THRUST_300001_SM_1000_NS6system6detail10sequential3seqE:
	.zero		1
.L_29:


//--------------------- .nv.constant0._ZN3cub18CUB_300001_SM_10006detail11EmptyKernelIvEEvv --------------------------
	.section	.nv.constant0._ZN3cub18CUB_300001_SM_10006detail11EmptyKernelIvEEvv,"a",@progbits
	.sectionflags	@""
	.align	4
.nv.constant0._ZN3cub18CUB_300001_SM_10006detail11EmptyKernelIvEEvv:
	.zero		896


//--------------------- SYMBOLS --------------------------

	.type		.nv.reservedSmem.offset0,@object
	.size		.nv.reservedSmem.offset0,0x4
